//
// Generated by NVIDIA NVVM Compiler
//
// Compiler Build ID: CL-36424714
// Cuda compilation tools, release 13.0, V13.0.88
// Based on NVVM 20.0.0
//

.version 9.0
.target sm_100
.address_size 64

	// .globl	_Z3fooPfPFfS_jEj

.visible .entry _Z3fooPfPFfS_jEj(
	.param .u64 .ptr .align 1 _Z3fooPfPFfS_jEj_param_0,
	.param .u64 .ptr .align 1 _Z3fooPfPFfS_jEj_param_1,
	.param .u32 _Z3fooPfPFfS_jEj_param_2
)
{
	.reg .pred 	%p<2>;
	.reg .b32 	%r<6>;
	.reg .b32 	%f<3>;
	.reg .b64 	%rd<3>;

	ld.param.u64 	%rd1, [_Z3fooPfPFfS_jEj_param_0];
	ld.param.u64 	%rd2, [_Z3fooPfPFfS_jEj_param_1];
	ld.param.u32 	%r2, [_Z3fooPfPFfS_jEj_param_2];
	mov.u32 	%r3, %ctaid.x;
	mov.u32 	%r4, %ntid.x;
	mov.u32 	%r5, %tid.x;
	mad.lo.s32 	%r1, %r3, %r4, %r5;
	setp.ge.u32 	%p1, %r1, %r2;
	@%p1 bra 	$L__BB0_2;
	{ // callseq 0, 0
	.param .b64 param0;
	st.param.b64 	[param0], %rd1;
	.param .b32 param1;
	st.param.b32 	[param1], %r1;
	.param .b32 retval0;
	prototype_0 : .callprototype (.param .b32 _) _ (.param .b64 _, .param .b32 _);
	call (retval0), 
	%rd2, 
	(
	param0, 
	param1
	)
	, prototype_0;
	ld.param.f32 	%f1, [retval0];
	} // callseq 0
$L__BB0_2:
	ret;

}


// ===== COMPILED SASS (sm_100) =====

	.target	sm_100

	.elftype	@"ET_EXEC"


//--------------------- .note.nv.tkinfo           --------------------------
	.section	.note.nv.tkinfo,"",@"SHT_NOTE"
	.sectionflags	@"SHF_NOTE_NV_TKINFO"
	.tkinfo
        /*0018*/ 	.word	0x00000002
        /*0030*/ 	.string	""
        /*0030*/ 	.string	"ptxas"
        /*0030*/ 	.string	"Cuda compilation tools, release 13.0, V13.0.88"
        /*0030*/ 	.string	"Build cuda_13.0.r13.0/compiler.36424714_0"
        /*0030*/ 	.string	"-arch sm_100 -m 64 "



//--------------------- .note.nv.cuinfo           --------------------------
	.section	.note.nv.cuinfo,"",@"SHT_NOTE"
	.sectionflags	@"SHF_NOTE_NV_CUINFO"
        /*0018*/ 	.short	0x0002
        /*001a*/ 	.short	0x0064
        /*001c*/ 	.short	0x0082
	.zero		2


//--------------------- .nv.info                  --------------------------
	.section	.nv.info,"",@"SHT_CUDA_INFO"
	.align	4


	//----- nvinfo : EIATTR_REGCOUNT
	.align		4
        /*0000*/ 	.byte	0x04, 0x2f
        /*0002*/ 	.short	(.L_1 - .L_0)
	.align		4
.L_0:
        /*0004*/ 	.word	index@(_Z3fooPfPFfS_jEj)
        /*0008*/ 	.word	0x00000018


	//----- nvinfo : EIATTR_FRAME_SIZE
	.align		4
.L_1:
        /*000c*/ 	.byte	0x04, 0x11
        /*000e*/ 	.short	(.L_3 - .L_2)
	.align		4
.L_2:
        /*0010*/ 	.word	index@(_Z3fooPfPFfS_jEj)
        /*0014*/ 	.word	0x00000000


	//----- nvinfo : EIATTR_MIN_STACK_SIZE
	.align		4
.L_3:
        /*0018*/ 	.byte	0x04, 0x12
        /*001a*/ 	.short	(.L_5 - .L_4)
	.align		4
.L_4:
        /*001c*/ 	.word	index@(_Z3fooPfPFfS_jEj)
        /*0020*/ 	.word	0x00000000
.L_5:


//--------------------- .nv.compat                --------------------------
	.section	.nv.compat,"",@"SHT_CUDA_COMPAT_INFO"
	.align	4
        /*0000*/ 	.byte	0x02, 0x09, 0x00, 0x00, 0x02, 0x02, 0x01, 0x00, 0x02, 0x05, 0x05, 0x00, 0x03, 0x07, 0x01, 0x01
        /*0010*/ 	.byte	0x02, 0x03, 0x00, 0x00, 0x02, 0x06, 0x01, 0x00, 0x04, 0x0b, 0x08, 0x00, 0x09, 0x00, 0x00, 0x00
        /*0020*/ 	.byte	0x00, 0x00, 0x00, 0x00


//--------------------- .nv.info._Z3fooPfPFfS_jEj --------------------------
	.section	.nv.info._Z3fooPfPFfS_jEj,"",@"SHT_CUDA_INFO"
	.sectionflags	@""
	.align	4


	//----- nvinfo : EIATTR_CUDA_API_VERSION
	.align		4
        /*0000*/ 	.byte	0x04, 0x37
        /*0002*/ 	.short	(.L_7 - .L_6)
.L_6:
        /*0004*/ 	.word	0x00000082


	//----- nvinfo : EIATTR_KPARAM_INFO
	.align		4
.L_7:
        /*0008*/ 	.byte	0x04, 0x17
        /*000a*/ 	.short	(.L_9 - .L_8)
.L_8:
        /*000c*/ 	.word	0x00000000
        /*0010*/ 	.short	0x0002
        /*0012*/ 	.short	0x0010
        /*0014*/ 	.byte	0x00, 0xf0, 0x11, 0x00


	//----- nvinfo : EIATTR_KPARAM_INFO
	.align		4
.L_9:
        /*0018*/ 	.byte	0x04, 0x17
        /*001a*/ 	.short	(.L_11 - .L_10)
.L_10:
        /*001c*/ 	.word	0x00000000
        /*0020*/ 	.short	0x0001
        /*0022*/ 	.short	0x0008
        /*0024*/ 	.byte	0x00, 0xf5, 0x21, 0x00


	//----- nvinfo : EIATTR_KPARAM_INFO
	.align		4
.L_11:
        /*0028*/ 	.byte	0x04, 0x17
        /*002a*/ 	.short	(.L_13 - .L_12)
.L_12:
        /*002c*/ 	.word	0x00000000
        /*0030*/ 	.short	0x0000
        /*0032*/ 	.short	0x0000
        /*0034*/ 	.byte	0x00, 0xf5, 0x21, 0x00


	//----- nvinfo : EIATTR_SPARSE_MMA_MASK
	.align		4
.L_13:
        /*0038*/ 	.byte	0x03, 0x50
        /*003a*/ 	.short	0x0000


	//----- nvinfo : EIATTR_MAXREG_COUNT
	.align		4
        /*003c*/ 	.byte	0x03, 0x1b
        /*003e*/ 	.short	0x00ff


	//----- nvinfo : EIATTR_MERCURY_ISA_VERSION
	.align		4
        /*0040*/ 	.byte	0x03, 0x5f
        /*0042*/ 	.short	0x0101


	//----- nvinfo : EIATTR_VRC_CTA_INIT_COUNT
	.align		4
        /*0044*/ 	.byte	0x02, 0x4a
	.zero		1
	.zero		1


	//----- nvinfo : EIATTR_EXIT_INSTR_OFFSETS
	.align		4
        /*0048*/ 	.byte	0x04, 0x1c
        /*004a*/ 	.short	(.L_15 - .L_14)


	//   ....[0]....
.L_14:
        /*004c*/ 	.word	0x00000070


	//   ....[1]....
        /*0050*/ 	.word	0x000000f0


	//----- nvinfo : EIATTR_CRS_STACK_SIZE
	.align		4
.L_15:
        /*0054*/ 	.byte	0x04, 0x1e
        /*0056*/ 	.short	(.L_17 - .L_16)
.L_16:
        /*0058*/ 	.word	0x00000000


	//----- nvinfo : EIATTR_CBANK_PARAM_SIZE
	.align		4
.L_17:
        /*005c*/ 	.byte	0x03, 0x19
        /*005e*/ 	.short	0x0014


	//----- nvinfo : EIATTR_PARAM_CBANK
	.align		4
        /*0060*/ 	.byte	0x04, 0x0a
        /*0062*/ 	.short	(.L_19 - .L_18)
	.align		4
.L_18:
        /*0064*/ 	.word	index@(.nv.constant0._Z3fooPfPFfS_jEj)
        /*0068*/ 	.short	0x0380
        /*006a*/ 	.short	0x0014


	//----- nvinfo : EIATTR_SW_WAR
	.align		4
.L_19:
        /*006c*/ 	.byte	0x04, 0x36
        /*006e*/ 	.short	(.L_21 - .L_20)
.L_20:
        /*0070*/ 	.word	0x00000008
.L_21:


//--------------------- .nv.callgraph             --------------------------
	.section	.nv.callgraph,"",@"SHT_CUDA_CALLGRAPH"
	.align	4
	.sectionentsize	8
	.align		4
        /*0000*/ 	.word	0x00000000
	.align		4
        /*0004*/ 	.word	0xffffffff
	.align		4
        /*0008*/ 	.word	0x00000000
	.align		4
        /*000c*/ 	.word	0xfffffffe
	.align		4
        /*0010*/ 	.word	0x00000000
	.align		4
        /*0014*/ 	.word	0xfffffffd
	.align		4
        /*0018*/ 	.word	0x00000000
	.align		4
        /*001c*/ 	.word	0xfffffffc


//--------------------- .text._Z3fooPfPFfS_jEj    --------------------------
	.section	.text._Z3fooPfPFfS_jEj,"ax",@progbits
	.align	128
        .global         _Z3fooPfPFfS_jEj
        .type           _Z3fooPfPFfS_jEj,@function
        .size           _Z3fooPfPFfS_jEj,(.L_x_1 - _Z3fooPfPFfS_jEj)
        .other          _Z3fooPfPFfS_jEj,@"STO_CUDA_ENTRY STV_DEFAULT"
_Z3fooPfPFfS_jEj:
.text._Z3fooPfPFfS_jEj:
[----:B------:R-:W-:Y:S01]  /*0000*/  LDC R1, c[0x0][0x37c] ;  /* 0x0000df00ff017b82 */ /* 0x000fe20000000800 */
[----:B------:R-:W0:Y:S07]  /*0010*/  S2R R3, SR_TID.X ;  /* 0x0000000000037919 */ /* 0x000e2e0000002100 */
[----:B------:R-:W0:Y:S01]  /*0020*/  S2UR UR4, SR_CTAID.X ;  /* 0x00000000000479c3 */ /* 0x000e220000002500 */
[----:B------:R-:W1:Y:S07]  /*0030*/  LDCU UR5, c[0x0][0x390] ;  /* 0x00007200ff0577ac */ /* 0x000e6e0008000800 */
[----:B------:R-:W0:Y:S02]  /*0040*/  LDC R6, c[0x0][0x360] ;  /* 0x0000d800ff067b82 */ /* 0x000e240000000800 */
[----:B0-----:R-:W-:-:S05]  /*0050*/  IMAD R6, R6, UR4, R3 ;  /* 0x0000000406067c24 */ /* 0x001fca000f8e0203 */
[----:B-1----:R-:W-:-:S13]  /*0060*/  ISETP.GE.U32.AND P0, PT, R6, UR5, PT ;  /* 0x0000000506007c0c */ /* 0x002fda000bf06070 */
[----:B------:R-:W-:Y:S05]  /*0070*/  @P0 EXIT ;  /* 0x000000000000094d */ /* 0x000fea0003800000 */
[----:B------:R-:W0:Y:S01]  /*0080*/  LDC.64 R2, c[0x0][0x388] ;  /* 0x0000e200ff027b82 */ /* 0x000e220000000a00 */
[----:B------:R-:W1:Y:S01]  /*0090*/  LDCU.64 UR4, c[0x0][0x380] ;  /* 0x00007000ff0477ac */ /* 0x000e620008000a00 */
[----:B------:R-:W-:Y:S01]  /*00a0*/  MOV R20, 0xf0 ;  /* 0x000000f000147802 */ /* 0x000fe20000000f00 */
[----:B------:R-:W-:Y:S02]  /*00b0*/  IMAD.MOV.U32 R21, RZ, RZ, 0x0 ;  /* 0x00000000ff157424 */ /* 0x000fe400078e00ff */
[----:B-1----:R-:W-:Y:S01]  /*00c0*/  IMAD.U32 R4, RZ, RZ, UR4 ;  /* 0x00000004ff047e24 */ /* 0x002fe2000f8e00ff */
[----:B------:R-:W-:-:S07]  /*00d0*/  MOV R5, UR5 ;  /* 0x0000000500057c02 */ /* 0x000fce0008000f00 */
[----:B0-----:R-:W-:Y:S05]  /*00e0*/  CALL.REL.NOINC R2 `(_Z3fooPfPFfS_jEj) ;  /* 0xfffffffc02c47344 */ /* 0x001fea0003c3ffff */
[----:B------:R-:W-:Y:S05]  /*00f0*/  EXIT ;  /* 0x000000000000794d */ /* 0x000fea0003800000 */
.L_x_0:
[----:B------:R-:W-:-:S00]  /*0100*/  BRA `(.L_x_0) ;  /* 0xfffffffc00fc7947 */ /* 0x000fc0000383ffff */
[----:B------:R-:W-:-:S00]  /*0110*/  NOP ;  /* 0x0000000000007918 */ /* 0x000fc00000000000 */
        /* <DEDUP_REMOVED lines=14> */
.L_x_1:


//--------------------- .nv.shared.reserved.0     --------------------------
	.section	.nv.shared.reserved.0,"aw",@nobits
	.weak		__nv_reservedSMEM_offset_0_alias
	.size		__nv_reservedSMEM_offset_0_alias, 0, 64
	.other		__nv_reservedSMEM_offset_0_alias,@"STO_CUDA_RESERVED_SHARED STV_DEFAULT"
__nv_reservedSMEM_offset_0_alias:
	.zero		0
	.zero		64


//--------------------- .nv.constant0._Z3fooPfPFfS_jEj --------------------------
	.section	.nv.constant0._Z3fooPfPFfS_jEj,"a",@progbits
	.sectionflags	@""
	.align	4
.nv.constant0._Z3fooPfPFfS_jEj:
	.zero		916


//--------------------- SYMBOLS --------------------------

	.type		.nv.reservedSmem.offset0,@object
	.size		.nv.reservedSmem.offset0,0x4
